//
// Generated by NVIDIA NVVM Compiler
//
// Compiler Build ID: CL-36424714
// Cuda compilation tools, release 13.0, V13.0.88
// Based on NVVM 20.0.0
//

.version 9.0
.target sm_100
.address_size 64

	// .globl	_Z10stencil_1dPiS_

.visible .entry _Z10stencil_1dPiS_(
	.param .u64 .ptr .align 1 _Z10stencil_1dPiS__param_0,
	.param .u64 .ptr .align 1 _Z10stencil_1dPiS__param_1
)
{
	.reg .b32 	%r<18>;
	.reg .b64 	%rd<8>;

	ld.param.u64 	%rd1, [_Z10stencil_1dPiS__param_0];
	ld.param.u64 	%rd2, [_Z10stencil_1dPiS__param_1];
	mov.u32 	%r1, %ctaid.x;
	mov.u32 	%r2, %ntid.x;
	mov.u32 	%r3, %tid.x;
	mad.lo.s32 	%r4, %r1, %r2, %r3;
	cvta.to.global.u64 	%rd3, %rd1;
	mul.wide.s32 	%rd4, %r4, 4;
	add.s64 	%rd5, %rd3, %rd4;
	ld.global.u32 	%r5, [%rd5];
	ld.global.u32 	%r6, [%rd5+4];
	add.s32 	%r7, %r6, %r5;
	ld.global.u32 	%r8, [%rd5+8];
	add.s32 	%r9, %r8, %r7;
	ld.global.u32 	%r10, [%rd5+12];
	add.s32 	%r11, %r10, %r9;
	ld.global.u32 	%r12, [%rd5+16];
	add.s32 	%r13, %r12, %r11;
	ld.global.u32 	%r14, [%rd5+20];
	add.s32 	%r15, %r14, %r13;
	ld.global.u32 	%r16, [%rd5+24];
	add.s32 	%r17, %r16, %r15;
	cvta.to.global.u64 	%rd6, %rd2;
	add.s64 	%rd7, %rd6, %rd4;
	st.global.u32 	[%rd7], %r17;
	ret;

}


// ===== COMPILED SASS (sm_100) =====

	.target	sm_100

	.elftype	@"ET_EXEC"


//--------------------- .note.nv.tkinfo           --------------------------
	.section	.note.nv.tkinfo,"",@"SHT_NOTE"
	.sectionflags	@"SHF_NOTE_NV_TKINFO"
	.tkinfo
        /*0018*/ 	.word	0x00000002
        /*0030*/ 	.string	""
        /*0030*/ 	.string	"ptxas"
        /*0030*/ 	.string	"Cuda compilation tools, release 13.0, V13.0.88"
        /*0030*/ 	.string	"Build cuda_13.0.r13.0/compiler.36424714_0"
        /*0030*/ 	.string	"-arch sm_100 -m 64 "



//--------------------- .note.nv.cuinfo           --------------------------
	.section	.note.nv.cuinfo,"",@"SHT_NOTE"
	.sectionflags	@"SHF_NOTE_NV_CUINFO"
        /*0018*/ 	.short	0x0002
        /*001a*/ 	.short	0x0064
        /*001c*/ 	.short	0x0082
	.zero		2


//--------------------- .nv.info                  --------------------------
	.section	.nv.info,"",@"SHT_CUDA_INFO"
	.align	4


	//----- nvinfo : EIATTR_REGCOUNT
	.align		4
        /*0000*/ 	.byte	0x04, 0x2f
        /*0002*/ 	.short	(.L_1 - .L_0)
	.align		4
.L_0:
        /*0004*/ 	.word	index@(_Z10stencil_1dPiS_)
        /*0008*/ 	.word	0x00000010


	//----- nvinfo : EIATTR_FRAME_SIZE
	.align		4
.L_1:
        /*000c*/ 	.byte	0x04, 0x11
        /*000e*/ 	.short	(.L_3 - .L_2)
	.align		4
.L_2:
        /*0010*/ 	.word	index@(_Z10stencil_1dPiS_)
        /*0014*/ 	.word	0x00000000


	//----- nvinfo : EIATTR_MIN_STACK_SIZE
	.align		4
.L_3:
        /*0018*/ 	.byte	0x04, 0x12
        /*001a*/ 	.short	(.L_5 - .L_4)
	.align		4
.L_4:
        /*001c*/ 	.word	index@(_Z10stencil_1dPiS_)
        /*0020*/ 	.word	0x00000000
.L_5:


//--------------------- .nv.compat                --------------------------
	.section	.nv.compat,"",@"SHT_CUDA_COMPAT_INFO"
	.align	4
        /*0000*/ 	.byte	0x02, 0x09, 0x00, 0x00, 0x02, 0x02, 0x01, 0x00, 0x02, 0x05, 0x05, 0x00, 0x03, 0x07, 0x01, 0x01
        /*0010*/ 	.byte	0x02, 0x03, 0x00, 0x00, 0x02, 0x06, 0x01, 0x00, 0x04, 0x0b, 0x08, 0x00, 0x09, 0x00, 0x00, 0x00
        /*0020*/ 	.byte	0x00, 0x00, 0x00, 0x00


//--------------------- .nv.info._Z10stencil_1dPiS_ --------------------------
	.section	.nv.info._Z10stencil_1dPiS_,"",@"SHT_CUDA_INFO"
	.sectionflags	@""
	.align	4


	//----- nvinfo : EIATTR_CUDA_API_VERSION
	.align		4
        /*0000*/ 	.byte	0x04, 0x37
        /*0002*/ 	.short	(.L_7 - .L_6)
.L_6:
        /*0004*/ 	.word	0x00000082


	//----- nvinfo : EIATTR_KPARAM_INFO
	.align		4
.L_7:
        /*0008*/ 	.byte	0x04, 0x17
        /*000a*/ 	.short	(.L_9 - .L_8)
.L_8:
        /*000c*/ 	.word	0x00000000
        /*0010*/ 	.short	0x0001
        /*0012*/ 	.short	0x0008
        /*0014*/ 	.byte	0x00, 0xf5, 0x21, 0x00


	//----- nvinfo : EIATTR_KPARAM_INFO
	.align		4
.L_9:
        /*0018*/ 	.byte	0x04, 0x17
        /*001a*/ 	.short	(.L_11 - .L_10)
.L_10:
        /*001c*/ 	.word	0x00000000
        /*0020*/ 	.short	0x0000
        /*0022*/ 	.short	0x0000
        /*0024*/ 	.byte	0x00, 0xf5, 0x21, 0x00


	//----- nvinfo : EIATTR_SPARSE_MMA_MASK
	.align		4
.L_11:
        /*0028*/ 	.byte	0x03, 0x50
        /*002a*/ 	.short	0x0000


	//----- nvinfo : EIATTR_MAXREG_COUNT
	.align		4
        /*002c*/ 	.byte	0x03, 0x1b
        /*002e*/ 	.short	0x00ff


	//----- nvinfo : EIATTR_MERCURY_ISA_VERSION
	.align		4
        /*0030*/ 	.byte	0x03, 0x5f
        /*0032*/ 	.short	0x0101


	//----- nvinfo : EIATTR_VRC_CTA_INIT_COUNT
	.align		4
        /*0034*/ 	.byte	0x02, 0x4a
	.zero		1
	.zero		1


	//----- nvinfo : EIATTR_EXIT_INSTR_OFFSETS
	.align		4
        /*0038*/ 	.byte	0x04, 0x1c
        /*003a*/ 	.short	(.L_13 - .L_12)


	//   ....[0]....
.L_12:
        /*003c*/ 	.word	0x00000150


	//----- nvinfo : EIATTR_CBANK_PARAM_SIZE
	.align		4
.L_13:
        /*0040*/ 	.byte	0x03, 0x19
        /*0042*/ 	.short	0x0010


	//----- nvinfo : EIATTR_PARAM_CBANK
	.align		4
        /*0044*/ 	.byte	0x04, 0x0a
        /*0046*/ 	.short	(.L_15 - .L_14)
	.align		4
.L_14:
        /*0048*/ 	.word	index@(.nv.constant0._Z10stencil_1dPiS_)
        /*004c*/ 	.short	0x0380
        /*004e*/ 	.short	0x0010


	//----- nvinfo : EIATTR_SW_WAR
	.align		4
.L_15:
        /*0050*/ 	.byte	0x04, 0x36
        /*0052*/ 	.short	(.L_17 - .L_16)
.L_16:
        /*0054*/ 	.word	0x00000008
.L_17:


//--------------------- .nv.callgraph             --------------------------
	.section	.nv.callgraph,"",@"SHT_CUDA_CALLGRAPH"
	.align	4
	.sectionentsize	8
	.align		4
        /*0000*/ 	.word	0x00000000
	.align		4
        /*0004*/ 	.word	0xffffffff
	.align		4
        /*0008*/ 	.word	0x00000000
	.align		4
        /*000c*/ 	.word	0xfffffffe
	.align		4
        /*0010*/ 	.word	0x00000000
	.align		4
        /*0014*/ 	.word	0xfffffffd
	.align		4
        /*0018*/ 	.word	0x00000000
	.align		4
        /*001c*/ 	.word	0xfffffffc


//--------------------- .text._Z10stencil_1dPiS_  --------------------------
	.section	.text._Z10stencil_1dPiS_,"ax",@progbits
	.align	128
        .global         _Z10stencil_1dPiS_
        .type           _Z10stencil_1dPiS_,@function
        .size           _Z10stencil_1dPiS_,(.L_x_1 - _Z10stencil_1dPiS_)
        .other          _Z10stencil_1dPiS_,@"STO_CUDA_ENTRY STV_DEFAULT"
_Z10stencil_1dPiS_:
.text._Z10stencil_1dPiS_:
[----:B------:R-:W-:Y:S01]  /*0000*/  LDC R1, c[0x0][0x37c] ;  /* 0x0000df00ff017b82 */ /* 0x000fe20000000800 */
[----:B------:R-:W0:Y:S07]  /*0010*/  S2R R0, SR_TID.X ;  /* 0x0000000000007919 */ /* 0x000e2e0000002100 */
[----:B------:R-:W0:Y:S01]  /*0020*/  S2UR UR6, SR_CTAID.X ;  /* 0x00000000000679c3 */ /* 0x000e220000002500 */
[----:B------:R-:W1:Y:S07]  /*0030*/  LDCU.64 UR4, c[0x0][0x358] ;  /* 0x00006b00ff0477ac */ /* 0x000e6e0008000a00 */
[----:B------:R-:W0:Y:S08]  /*0040*/  LDC R7, c[0x0][0x360] ;  /* 0x0000d800ff077b82 */ /* 0x000e300000000800 */
[----:B------:R-:W2:Y:S08]  /*0050*/  LDC.64 R2, c[0x0][0x380] ;  /* 0x0000e000ff027b82 */ /* 0x000eb00000000a00 */
[----:B------:R-:W3:Y:S01]  /*0060*/  LDC.64 R4, c[0x0][0x388] ;  /* 0x0000e200ff047b82 */ /* 0x000ee20000000a00 */
[----:B0-----:R-:W-:-:S04]  /*0070*/  IMAD R7, R7, UR6, R0 ;  /* 0x0000000607077c24 */ /* 0x001fc8000f8e0200 */
[----:B--2---:R-:W-:-:S05]  /*0080*/  IMAD.WIDE R2, R7, 0x4, R2 ;  /* 0x0000000407027825 */ /* 0x004fca00078e0202 */
[----:B-1----:R-:W2:Y:S04]  /*0090*/  LDG.E R0, desc[UR4][R2.64] ;  /* 0x0000000402007981 */ /* 0x002ea8000c1e1900 */
[----:B------:R-:W2:Y:S04]  /*00a0*/  LDG.E R9, desc[UR4][R2.64+0x4] ;  /* 0x0000040402097981 */ /* 0x000ea8000c1e1900 */
[----:B------:R-:W2:Y:S04]  /*00b0*/  LDG.E R6, desc[UR4][R2.64+0x8] ;  /* 0x0000080402067981 */ /* 0x000ea8000c1e1900 */
[----:B------:R-:W4:Y:S04]  /*00c0*/  LDG.E R11, desc[UR4][R2.64+0xc] ;  /* 0x00000c04020b7981 */ /* 0x000f28000c1e1900 */
[----:B------:R-:W4:Y:S04]  /*00d0*/  LDG.E R8, desc[UR4][R2.64+0x10] ;  /* 0x0000100402087981 */ /* 0x000f28000c1e1900 */
[----:B------:R-:W5:Y:S04]  /*00e0*/  LDG.E R13, desc[UR4][R2.64+0x14] ;  /* 0x00001404020d7981 */ /* 0x000f68000c1e1900 */
[----:B------:R-:W5:Y:S01]  /*00f0*/  LDG.E R10, desc[UR4][R2.64+0x18] ;  /* 0x00001804020a7981 */ /* 0x000f62000c1e1900 */
[----:B---3--:R-:W-:Y:S01]  /*0100*/  IMAD.WIDE R4, R7, 0x4, R4 ;  /* 0x0000000407047825 */ /* 0x008fe200078e0204 */
[----:B--2---:R-:W-:-:S04]  /*0110*/  IADD3 R0, PT, PT, R6, R9, R0 ;  /* 0x0000000906007210 */ /* 0x004fc80007ffe000 */
[----:B----4-:R-:W-:-:S04]  /*0120*/  IADD3 R0, PT, PT, R8, R11, R0 ;  /* 0x0000000b08007210 */ /* 0x010fc80007ffe000 */
[----:B-----5:R-:W-:-:S05]  /*0130*/  IADD3 R13, PT, PT, R10, R13, R0 ;  /* 0x0000000d0a0d7210 */ /* 0x020fca0007ffe000 */
[----:B------:R-:W-:Y:S01]  /*0140*/  STG.E desc[UR4][R4.64], R13 ;  /* 0x0000000d04007986 */ /* 0x000fe2000c101904 */
[----:B------:R-:W-:Y:S05]  /*0150*/  EXIT ;  /* 0x000000000000794d */ /* 0x000fea0003800000 */
.L_x_0:
[----:B------:R-:W-:-:S00]  /*0160*/  BRA `(.L_x_0) ;  /* 0xfffffffc00fc7947 */ /* 0x000fc0000383ffff */
[----:B------:R-:W-:-:S00]  /*0170*/  NOP ;  /* 0x0000000000007918 */ /* 0x000fc00000000000 */
        /* <DEDUP_REMOVED lines=8> */
.L_x_1:


//--------------------- .nv.shared.reserved.0     --------------------------
	.section	.nv.shared.reserved.0,"aw",@nobits
	.weak		__nv_reservedSMEM_offset_0_alias
	.size		__nv_reservedSMEM_offset_0_alias, 0, 64
	.other		__nv_reservedSMEM_offset_0_alias,@"STO_CUDA_RESERVED_SHARED STV_DEFAULT"
__nv_reservedSMEM_offset_0_alias:
	.zero		0
	.zero		64


//--------------------- .nv.constant0._Z10stencil_1dPiS_ --------------------------
	.section	.nv.constant0._Z10stencil_1dPiS_,"a",@progbits
	.sectionflags	@""
	.align	4
.nv.constant0._Z10stencil_1dPiS_:
	.zero		912


//--------------------- SYMBOLS --------------------------

	.type		.nv.reservedSmem.offset0,@object
	.size		.nv.reservedSmem.offset0,0x4
